//
// Generated by NVIDIA NVVM Compiler
//
// Compiler Build ID: CL-36424714
// Cuda compilation tools, release 13.0, V13.0.88
// Based on NVVM 20.0.0
//

.version 9.0
.target sm_100
.address_size 64

	// .globl	_Z6vecAddiPfS_S_

.visible .entry _Z6vecAddiPfS_S_(
	.param .u32 _Z6vecAddiPfS_S__param_0,
	.param .u64 .ptr .align 1 _Z6vecAddiPfS_S__param_1,
	.param .u64 .ptr .align 1 _Z6vecAddiPfS_S__param_2,
	.param .u64 .ptr .align 1 _Z6vecAddiPfS_S__param_3
)
{
	.reg .pred 	%p<2>;
	.reg .b32 	%r<6>;
	.reg .b32 	%f<4>;
	.reg .b64 	%rd<11>;

	ld.param.u32 	%r2, [_Z6vecAddiPfS_S__param_0];
	ld.param.u64 	%rd1, [_Z6vecAddiPfS_S__param_1];
	ld.param.u64 	%rd2, [_Z6vecAddiPfS_S__param_2];
	ld.param.u64 	%rd3, [_Z6vecAddiPfS_S__param_3];
	mov.u32 	%r3, %ctaid.x;
	mov.u32 	%r4, %ntid.x;
	mov.u32 	%r5, %tid.x;
	mad.lo.s32 	%r1, %r3, %r4, %r5;
	setp.ge.s32 	%p1, %r1, %r2;
	@%p1 bra 	$L__BB0_2;
	cvta.to.global.u64 	%rd4, %rd1;
	cvta.to.global.u64 	%rd5, %rd2;
	cvta.to.global.u64 	%rd6, %rd3;
	mul.wide.s32 	%rd7, %r1, 4;
	add.s64 	%rd8, %rd4, %rd7;
	ld.global.f32 	%f1, [%rd8];
	add.s64 	%rd9, %rd5, %rd7;
	ld.global.f32 	%f2, [%rd9];
	add.f32 	%f3, %f1, %f2;
	add.s64 	%rd10, %rd6, %rd7;
	st.global.f32 	[%rd10], %f3;
$L__BB0_2:
	ret;

}


// ===== COMPILED SASS (sm_100) =====

	.target	sm_100

	.elftype	@"ET_EXEC"


//--------------------- .note.nv.tkinfo           --------------------------
	.section	.note.nv.tkinfo,"",@"SHT_NOTE"
	.sectionflags	@"SHF_NOTE_NV_TKINFO"
	.tkinfo
        /*0018*/ 	.word	0x00000002
        /*0030*/ 	.string	""
        /*0030*/ 	.string	"ptxas"
        /*0030*/ 	.string	"Cuda compilation tools, release 13.0, V13.0.88"
        /*0030*/ 	.string	"Build cuda_13.0.r13.0/compiler.36424714_0"
        /*0030*/ 	.string	"-arch sm_100 -m 64 "



//--------------------- .note.nv.cuinfo           --------------------------
	.section	.note.nv.cuinfo,"",@"SHT_NOTE"
	.sectionflags	@"SHF_NOTE_NV_CUINFO"
        /*0018*/ 	.short	0x0002
        /*001a*/ 	.short	0x0064
        /*001c*/ 	.short	0x0082
	.zero		2


//--------------------- .nv.info                  --------------------------
	.section	.nv.info,"",@"SHT_CUDA_INFO"
	.align	4


	//----- nvinfo : EIATTR_REGCOUNT
	.align		4
        /*0000*/ 	.byte	0x04, 0x2f
        /*0002*/ 	.short	(.L_1 - .L_0)
	.align		4
.L_0:
        /*0004*/ 	.word	index@(_Z6vecAddiPfS_S_)
        /*0008*/ 	.word	0x0000000c


	//----- nvinfo : EIATTR_FRAME_SIZE
	.align		4
.L_1:
        /*000c*/ 	.byte	0x04, 0x11
        /*000e*/ 	.short	(.L_3 - .L_2)
	.align		4
.L_2:
        /*0010*/ 	.word	index@(_Z6vecAddiPfS_S_)
        /*0014*/ 	.word	0x00000000


	//----- nvinfo : EIATTR_MIN_STACK_SIZE
	.align		4
.L_3:
        /*0018*/ 	.byte	0x04, 0x12
        /*001a*/ 	.short	(.L_5 - .L_4)
	.align		4
.L_4:
        /*001c*/ 	.word	index@(_Z6vecAddiPfS_S_)
        /*0020*/ 	.word	0x00000000
.L_5:


//--------------------- .nv.compat                --------------------------
	.section	.nv.compat,"",@"SHT_CUDA_COMPAT_INFO"
	.align	4
        /*0000*/ 	.byte	0x02, 0x09, 0x00, 0x00, 0x02, 0x02, 0x01, 0x00, 0x02, 0x05, 0x05, 0x00, 0x03, 0x07, 0x01, 0x01
        /*0010*/ 	.byte	0x02, 0x03, 0x00, 0x00, 0x02, 0x06, 0x01, 0x00, 0x04, 0x0b, 0x08, 0x00, 0x09, 0x00, 0x00, 0x00
        /*0020*/ 	.byte	0x00, 0x00, 0x00, 0x00


//--------------------- .nv.info._Z6vecAddiPfS_S_ --------------------------
	.section	.nv.info._Z6vecAddiPfS_S_,"",@"SHT_CUDA_INFO"
	.sectionflags	@""
	.align	4


	//----- nvinfo : EIATTR_CUDA_API_VERSION
	.align		4
        /*0000*/ 	.byte	0x04, 0x37
        /*0002*/ 	.short	(.L_7 - .L_6)
.L_6:
        /*0004*/ 	.word	0x00000082


	//----- nvinfo : EIATTR_KPARAM_INFO
	.align		4
.L_7:
        /*0008*/ 	.byte	0x04, 0x17
        /*000a*/ 	.short	(.L_9 - .L_8)
.L_8:
        /*000c*/ 	.word	0x00000000
        /*0010*/ 	.short	0x0003
        /*0012*/ 	.short	0x0018
        /*0014*/ 	.byte	0x00, 0xf5, 0x21, 0x00


	//----- nvinfo : EIATTR_KPARAM_INFO
	.align		4
.L_9:
        /*0018*/ 	.byte	0x04, 0x17
        /*001a*/ 	.short	(.L_11 - .L_10)
.L_10:
        /*001c*/ 	.word	0x00000000
        /*0020*/ 	.short	0x0002
        /*0022*/ 	.short	0x0010
        /*0024*/ 	.byte	0x00, 0xf5, 0x21, 0x00


	//----- nvinfo : EIATTR_KPARAM_INFO
	.align		4
.L_11:
        /*0028*/ 	.byte	0x04, 0x17
        /*002a*/ 	.short	(.L_13 - .L_12)
.L_12:
        /*002c*/ 	.word	0x00000000
        /*0030*/ 	.short	0x0001
        /*0032*/ 	.short	0x0008
        /*0034*/ 	.byte	0x00, 0xf5, 0x21, 0x00


	//----- nvinfo : EIATTR_KPARAM_INFO
	.align		4
.L_13:
        /*0038*/ 	.byte	0x04, 0x17
        /*003a*/ 	.short	(.L_15 - .L_14)
.L_14:
        /*003c*/ 	.word	0x00000000
        /*0040*/ 	.short	0x0000
        /*0042*/ 	.short	0x0000
        /*0044*/ 	.byte	0x00, 0xf0, 0x11, 0x00


	//----- nvinfo : EIATTR_SPARSE_MMA_MASK
	.align		4
.L_15:
        /*0048*/ 	.byte	0x03, 0x50
        /*004a*/ 	.short	0x0000


	//----- nvinfo : EIATTR_MAXREG_COUNT
	.align		4
        /*004c*/ 	.byte	0x03, 0x1b
        /*004e*/ 	.short	0x00ff


	//----- nvinfo : EIATTR_MERCURY_ISA_VERSION
	.align		4
        /*0050*/ 	.byte	0x03, 0x5f
        /*0052*/ 	.short	0x0101


	//----- nvinfo : EIATTR_VRC_CTA_INIT_COUNT
	.align		4
        /*0054*/ 	.byte	0x02, 0x4a
	.zero		1
	.zero		1


	//----- nvinfo : EIATTR_EXIT_INSTR_OFFSETS
	.align		4
        /*0058*/ 	.byte	0x04, 0x1c
        /*005a*/ 	.short	(.L_17 - .L_16)


	//   ....[0]....
.L_16:
        /*005c*/ 	.word	0x00000070


	//   ....[1]....
        /*0060*/ 	.word	0x00000130


	//----- nvinfo : EIATTR_CBANK_PARAM_SIZE
	.align		4
.L_17:
        /*0064*/ 	.byte	0x03, 0x19
        /*0066*/ 	.short	0x0020


	//----- nvinfo : EIATTR_PARAM_CBANK
	.align		4
        /*0068*/ 	.byte	0x04, 0x0a
        /*006a*/ 	.short	(.L_19 - .L_18)
	.align		4
.L_18:
        /*006c*/ 	.word	index@(.nv.constant0._Z6vecAddiPfS_S_)
        /*0070*/ 	.short	0x0380
        /*0072*/ 	.short	0x0020


	//----- nvinfo : EIATTR_SW_WAR
	.align		4
.L_19:
        /*0074*/ 	.byte	0x04, 0x36
        /*0076*/ 	.short	(.L_21 - .L_20)
.L_20:
        /*0078*/ 	.word	0x00000008
.L_21:


//--------------------- .nv.callgraph             --------------------------
	.section	.nv.callgraph,"",@"SHT_CUDA_CALLGRAPH"
	.align	4
	.sectionentsize	8
	.align		4
        /*0000*/ 	.word	0x00000000
	.align		4
        /*0004*/ 	.word	0xffffffff
	.align		4
        /*0008*/ 	.word	0x00000000
	.align		4
        /*000c*/ 	.word	0xfffffffe
	.align		4
        /*0010*/ 	.word	0x00000000
	.align		4
        /*0014*/ 	.word	0xfffffffd
	.align		4
        /*0018*/ 	.word	0x00000000
	.align		4
        /*001c*/ 	.word	0xfffffffc


//--------------------- .text._Z6vecAddiPfS_S_    --------------------------
	.section	.text._Z6vecAddiPfS_S_,"ax",@progbits
	.align	128
        .global         _Z6vecAddiPfS_S_
        .type           _Z6vecAddiPfS_S_,@function
        .size           _Z6vecAddiPfS_S_,(.L_x_1 - _Z6vecAddiPfS_S_)
        .other          _Z6vecAddiPfS_S_,@"STO_CUDA_ENTRY STV_DEFAULT"
_Z6vecAddiPfS_S_:
.text._Z6vecAddiPfS_S_:
[----:B------:R-:W-:Y:S01]  /*0000*/  LDC R1, c[0x0][0x37c] ;  /* 0x0000df00ff017b82 */ /* 0x000fe20000000800 */
[----:B------:R-:W0:Y:S07]  /*0010*/  S2R R0, SR_TID.X ;  /* 0x0000000000007919 */ /* 0x000e2e0000002100 */
[----:B------:R-:W0:Y:S01]  /*0020*/  S2UR UR4, SR_CTAID.X ;  /* 0x00000000000479c3 */ /* 0x000e220000002500 */
[----:B------:R-:W1:Y:S07]  /*0030*/  LDCU UR5, c[0x0][0x380] ;  /* 0x00007000ff0577ac */ /* 0x000e6e0008000800 */
[----:B------:R-:W0:Y:S02]  /*0040*/  LDC R9, c[0x0][0x360] ;  /* 0x0000d800ff097b82 */ /* 0x000e240000000800 */
[----:B0-----:R-:W-:-:S05]  /*0050*/  IMAD R9, R9, UR4, R0 ;  /* 0x0000000409097c24 */ /* 0x001fca000f8e0200 */
[----:B-1----:R-:W-:-:S13]  /*0060*/  ISETP.GE.AND P0, PT, R9, UR5, PT ;  /* 0x0000000509007c0c */ /* 0x002fda000bf06270 */
[----:B------:R-:W-:Y:S05]  /*0070*/  @P0 EXIT ;  /* 0x000000000000094d */ /* 0x000fea0003800000 */
[----:B------:R-:W0:Y:S01]  /*0080*/  LDC.64 R2, c[0x0][0x388] ;  /* 0x0000e200ff027b82 */ /* 0x000e220000000a00 */
[----:B------:R-:W1:Y:S07]  /*0090*/  LDCU.64 UR4, c[0x0][0x358] ;  /* 0x00006b00ff0477ac */ /* 0x000e6e0008000a00 */
[----:B------:R-:W2:Y:S08]  /*00a0*/  LDC.64 R4, c[0x0][0x390] ;  /* 0x0000e400ff047b82 */ /* 0x000eb00000000a00 */
[----:B------:R-:W3:Y:S01]  /*00b0*/  LDC.64 R6, c[0x0][0x398] ;  /* 0x0000e600ff067b82 */ /* 0x000ee20000000a00 */
[----:B0-----:R-:W-:-:S06]  /*00c0*/  IMAD.WIDE R2, R9, 0x4, R2 ;  /* 0x0000000409027825 */ /* 0x001fcc00078e0202 */
[----:B-1----:R-:W4:Y:S01]  /*00d0*/  LDG.E R2, desc[UR4][R2.64] ;  /* 0x0000000402027981 */ /* 0x002f22000c1e1900 */
[----:B--2---:R-:W-:-:S06]  /*00e0*/  IMAD.WIDE R4, R9, 0x4, R4 ;  /* 0x0000000409047825 */ /* 0x004fcc00078e0204 */
[----:B------:R-:W4:Y:S01]  /*00f0*/  LDG.E R5, desc[UR4][R4.64] ;  /* 0x0000000404057981 */ /* 0x000f22000c1e1900 */
[----:B---3--:R-:W-:-:S04]  /*0100*/  IMAD.WIDE R6, R9, 0x4, R6 ;  /* 0x0000000409067825 */ /* 0x008fc800078e0206 */
[----:B----4-:R-:W-:-:S05]  /*0110*/  FADD R9, R2, R5 ;  /* 0x0000000502097221 */ /* 0x010fca0000000000 */
[----:B------:R-:W-:Y:S01]  /*0120*/  STG.E desc[UR4][R6.64], R9 ;  /* 0x0000000906007986 */ /* 0x000fe2000c101904 */
[----:B------:R-:W-:Y:S05]  /*0130*/  EXIT ;  /* 0x000000000000794d */ /* 0x000fea0003800000 */
.L_x_0:
[----:B------:R-:W-:-:S00]  /*0140*/  BRA `(.L_x_0) ;  /* 0xfffffffc00fc7947 */ /* 0x000fc0000383ffff */
[----:B------:R-:W-:-:S00]  /*0150*/  NOP ;  /* 0x0000000000007918 */ /* 0x000fc00000000000 */
        /* <DEDUP_REMOVED lines=10> */
.L_x_1:


//--------------------- .nv.shared.reserved.0     --------------------------
	.section	.nv.shared.reserved.0,"aw",@nobits
	.weak		__nv_reservedSMEM_offset_0_alias
	.size		__nv_reservedSMEM_offset_0_alias, 0, 64
	.other		__nv_reservedSMEM_offset_0_alias,@"STO_CUDA_RESERVED_SHARED STV_DEFAULT"
__nv_reservedSMEM_offset_0_alias:
	.zero		0
	.zero		64


//--------------------- .nv.constant0._Z6vecAddiPfS_S_ --------------------------
	.section	.nv.constant0._Z6vecAddiPfS_S_,"a",@progbits
	.sectionflags	@""
	.align	4
.nv.constant0._Z6vecAddiPfS_S_:
	.zero		928


//--------------------- SYMBOLS --------------------------

	.type		.nv.reservedSmem.offset0,@object
	.size		.nv.reservedSmem.offset0,0x4
